	.headerflags	@"EF_CUDA_TEXMODE_UNIFIED EF_CUDA_64BIT_ADDRESS EF_CUDA_ACCELERATORS EF_CUDA_SM90 EF_CUDA_VIRTUAL_SM(EF_CUDA_SM90)"
	.elftype	@"ET_EXEC"


//--------------------- .nv.info                  --------------------------
	.section	.nv.info,"",@"SHT_CUDA_INFO"
	.align	4


	//----- nvinfo : EIATTR_REGCOUNT
	.align		4
        /*0000*/ 	.byte	0x04, 0x2f
        /*0002*/ 	.short	(.L_1 - .L_0)
	.align		4
.L_0:
        /*0004*/ 	.word	index@(triton_poi_fused_add_mul_2)
        /*0008*/ 	.word	0x0000000e


	//----- nvinfo : EIATTR_MIN_STACK_SIZE
	.align		4
.L_1:
        /*000c*/ 	.byte	0x04, 0x12
        /*000e*/ 	.short	(.L_3 - .L_2)
	.align		4
.L_2:
        /*0010*/ 	.word	index@(triton_poi_fused_add_mul_2)
        /*0014*/ 	.word	0x00000000


	//----- nvinfo : EIATTR_FRAME_SIZE
	.align		4
.L_3:
        /*0018*/ 	.byte	0x04, 0x11
        /*001a*/ 	.short	(.L_5 - .L_4)
	.align		4
.L_4:
        /*001c*/ 	.word	index@(triton_poi_fused_add_mul_2)
        /*0020*/ 	.word	0x00000000


	//----- nvinfo : EIATTR_MIN_STACK_SIZE
	.align		4
.L_5:
        /*0024*/ 	.byte	0x04, 0x12
        /*0026*/ 	.short	(.L_7 - .L_6)
	.align		4
.L_6:
        /*0028*/ 	.word	index@(triton_poi_fused_add_mul_2)
        /*002c*/ 	.word	0x00000000
.L_7:


//--------------------- .nv.info.triton_poi_fused_add_mul_2 --------------------------
	.section	.nv.info.triton_poi_fused_add_mul_2,"",@"SHT_CUDA_INFO"
	.sectionflags	@""
	.align	4


	//----- nvinfo : EIATTR_CUDA_API_VERSION
	.align		4
        /*0000*/ 	.byte	0x04, 0x37
        /*0002*/ 	.short	(.L_9 - .L_8)
.L_8:
        /*0004*/ 	.word	0x0000007c


	//----- nvinfo : EIATTR_KPARAM_INFO
	.align		4
.L_9:
        /*0008*/ 	.byte	0x04, 0x17
        /*000a*/ 	.short	(.L_11 - .L_10)
.L_10:
        /*000c*/ 	.word	0x00000000
        /*0010*/ 	.short	0x0003
        /*0012*/ 	.short	0x0018
        /*0014*/ 	.byte	0x00, 0xf0, 0x11, 0x00


	//----- nvinfo : EIATTR_KPARAM_INFO
	.align		4
.L_11:
        /*0018*/ 	.byte	0x04, 0x17
        /*001a*/ 	.short	(.L_13 - .L_12)
.L_12:
        /*001c*/ 	.word	0x00000000
        /*0020*/ 	.short	0x0002
        /*0022*/ 	.short	0x0010
        /*0024*/ 	.byte	0x00, 0xf4, 0x21, 0x00


	//----- nvinfo : EIATTR_KPARAM_INFO
	.align		4
.L_13:
        /*0028*/ 	.byte	0x04, 0x17
        /*002a*/ 	.short	(.L_15 - .L_14)
.L_14:
        /*002c*/ 	.word	0x00000000
        /*0030*/ 	.short	0x0001
        /*0032*/ 	.short	0x0008
        /*0034*/ 	.byte	0x00, 0xf4, 0x21, 0x00


	//----- nvinfo : EIATTR_KPARAM_INFO
	.align		4
.L_15:
        /*0038*/ 	.byte	0x04, 0x17
        /*003a*/ 	.short	(.L_17 - .L_16)
.L_16:
        /*003c*/ 	.word	0x00000000
        /*0040*/ 	.short	0x0000
        /*0042*/ 	.short	0x0000
        /*0044*/ 	.byte	0x00, 0xf4, 0x21, 0x00


	//----- nvinfo : EIATTR_SPARSE_MMA_MASK
	.align		4
.L_17:
        /*0048*/ 	.byte	0x03, 0x50
        /*004a*/ 	.short	0x0000


	//----- nvinfo : EIATTR_MAXREG_COUNT
	.align		4
        /*004c*/ 	.byte	0x03, 0x1b
        /*004e*/ 	.short	0x00ff


	//----- nvinfo : EIATTR_EXIT_INSTR_OFFSETS
	.align		4
        /*0050*/ 	.byte	0x04, 0x1c
        /*0052*/ 	.short	(.L_19 - .L_18)


	//   ....[0]....
.L_18:
        /*0054*/ 	.word	0x000001b0


	//   ....[1]....
        /*0058*/ 	.word	0x000001d0


	//----- nvinfo : EIATTR_REQNTID
	.align		4
.L_19:
        /*005c*/ 	.byte	0x04, 0x10
        /*005e*/ 	.short	(.L_21 - .L_20)
.L_20:
        /*0060*/ 	.word	0x00000020
        /*0064*/ 	.word	0x00000001
        /*0068*/ 	.word	0x00000001


	//----- nvinfo : EIATTR_CBANK_PARAM_SIZE
	.align		4
.L_21:
        /*006c*/ 	.byte	0x03, 0x19
        /*006e*/ 	.short	0x001c


	//----- nvinfo : EIATTR_PARAM_CBANK
	.align		4
        /*0070*/ 	.byte	0x04, 0x0a
        /*0072*/ 	.short	(.L_23 - .L_22)
	.align		4
.L_22:
        /*0074*/ 	.word	index@(.nv.constant0.triton_poi_fused_add_mul_2)
        /*0078*/ 	.short	0x0210
        /*007a*/ 	.short	0x001c


	//----- nvinfo : EIATTR_SW_WAR
	.align		4
.L_23:
        /*007c*/ 	.byte	0x04, 0x36
        /*007e*/ 	.short	(.L_25 - .L_24)
.L_24:
        /*0080*/ 	.word	0x00000008
.L_25:


//--------------------- .nv.callgraph             --------------------------
	.section	.nv.callgraph,"",@"SHT_CUDA_CALLGRAPH"
	.align	4
	.sectionentsize	8
	.align		4
        /*0000*/ 	.word	0x00000000
	.align		4
        /*0004*/ 	.word	0xffffffff
	.align		4
        /*0008*/ 	.word	0x00000000
	.align		4
        /*000c*/ 	.word	0xfffffffe
	.align		4
        /*0010*/ 	.word	0x00000000
	.align		4
        /*0014*/ 	.word	0xfffffffd
	.align		4
        /*0018*/ 	.word	0x00000000
	.align		4
        /*001c*/ 	.word	0xfffffffc


//--------------------- .text.triton_poi_fused_add_mul_2 --------------------------
	.section	.text.triton_poi_fused_add_mul_2,"ax",@progbits
	.align	128
        .global         triton_poi_fused_add_mul_2
        .type           triton_poi_fused_add_mul_2,@function
        .size           triton_poi_fused_add_mul_2,(.L_x_1 - triton_poi_fused_add_mul_2)
        .other          triton_poi_fused_add_mul_2,@"STO_CUDA_ENTRY STV_DEFAULT"
triton_poi_fused_add_mul_2:
.text.triton_poi_fused_add_mul_2:
[----:B------:R-:W0:Y:S02]  /*0000*/  LDC R1, c[0x0][0x28] ;  /* 0x00000a00ff017b82 */ /* 0x000e240000000800 */
[----:B------:R-:W1:Y:S01]  /*0010*/  S2R R10, SR_TID.X ;  /* 0x00000000000a7919 */ /* 0x000e620000002100 */
[----:B------:R-:W2:Y:S01]  /*0020*/  LDC.64 R6, c[0x0][0x220] ;  /* 0x00008800ff067b82 */ /* 0x000ea20000000a00 */
[----:B------:R-:W-:Y:S01]  /*0030*/  ULDC.64 UR4, c[0x0][0x208] ;  /* 0x0000820000047ab9 */ /* 0x000fe20000000a00 */
[----:B------:R-:W3:Y:S06]  /*0040*/  S2R R9, SR_CTAID.X ;  /* 0x0000000000097919 */ /* 0x000eec0000002500 */
[----:B------:R-:W4:Y:S08]  /*0050*/  LDC.64 R4, c[0x0][0x210] ;  /* 0x00008400ff047b82 */ /* 0x000f300000000a00 */
[----:B------:R-:W5:Y:S01]  /*0060*/  LDC.64 R2, c[0x0][0x218] ;  /* 0x00008600ff027b82 */ /* 0x000f620000000a00 */
[----:B-1----:R-:W-:-:S02]  /*0070*/  LOP3.LUT R0, R10, 0xf, RZ, 0xc0, !PT ;  /* 0x0000000f0a007812 */ /* 0x002fc400078ec0ff */
[----:B---3--:R-:W-:-:S03]  /*0080*/  SHF.R.S32.HI R8, RZ, 0x1b, R9 ;  /* 0x0000001bff087819 */ /* 0x008fc60000011409 */
[----:B------:R-:W-:Y:S01]  /*0090*/  IMAD R9, R9, 0x10, R0 ;  /* 0x0000001009097824 */ /* 0x000fe200078e0200 */
[----:B------:R-:W-:Y:S01]  /*00a0*/  SGXT R0, R8, 0x1 ;  /* 0x000000010800781a */ /* 0x000fe20000000200 */
[----:B------:R-:W-:-:S03]  /*00b0*/  HFMA2.MMA R8, -RZ, RZ, 0, 0 ;  /* 0x00000000ff087435 */ /* 0x000fc600000001ff */
[C---:B------:R-:W-:Y:S01]  /*00c0*/  ISETP.GE.AND P0, PT, R9.reuse, 0x10, PT ;  /* 0x000000100900780c */ /* 0x040fe20003f06270 */
[----:B----4-:R-:W-:Y:S01]  /*00d0*/  IMAD.WIDE R4, R9, 0x4, R4 ;  /* 0x0000000409047825 */ /* 0x010fe200078e0204 */
[----:B------:R-:W-:-:S04]  /*00e0*/  LEA.HI R0, R0, R9, RZ, 0x2 ;  /* 0x0000000900007211 */ /* 0x000fc800078f10ff */
[----:B------:R-:W-:-:S05]  /*00f0*/  SHF.R.S32.HI R11, RZ, 0x2, R0 ;  /* 0x00000002ff0b7819 */ /* 0x000fca0000011400 */
[----:B--2---:R-:W-:Y:S02]  /*0100*/  IMAD.WIDE R6, R11, 0x4, R6 ;  /* 0x000000040b067825 */ /* 0x004fe400078e0206 */
[----:B------:R-:W2:Y:S02]  /*0110*/  @!P0 LDG.E R8, desc[UR4][R4.64] ;  /* 0x0000000404088981 */ /* 0x000ea4000c1e1900 */
[----:B------:R-:W-:Y:S02]  /*0120*/  IMAD.MOV.U32 R11, RZ, RZ, RZ ;  /* 0x000000ffff0b7224 */ /* 0x000fe400078e00ff */
[----:B------:R-:W-:Y:S02]  /*0130*/  IMAD.MOV.U32 R0, RZ, RZ, RZ ;  /* 0x000000ffff007224 */ /* 0x000fe400078e00ff */
[----:B-----5:R-:W-:Y:S02]  /*0140*/  IMAD.WIDE R2, R9, 0x4, R2 ;  /* 0x0000000409027825 */ /* 0x020fe400078e0202 */
[----:B------:R-:W2:Y:S04]  /*0150*/  @!P0 LDG.E.EL R11, desc[UR4][R6.64] ;  /* 0x00000004060b8981 */ /* 0x000ea8000c2e1900 */
[----:B------:R-:W3:Y:S01]  /*0160*/  @!P0 LDG.E R0, desc[UR4][R2.64] ;  /* 0x0000000402008981 */ /* 0x000ee2000c1e1900 */
[----:B------:R-:W-:-:S04]  /*0170*/  LOP3.LUT P0, RZ, R10, 0x10, RZ, 0xc0, !PT ;  /* 0x000000100aff7812 */ /* 0x000fc8000780c0ff */
[----:B------:R-:W-:Y:S01]  /*0180*/  ISETP.LT.AND P0, PT, R9, 0x10, !P0 ;  /* 0x000000100900780c */ /* 0x000fe20004701270 */
[----:B--2---:R-:W-:-:S04]  /*0190*/  FADD R11, R11, R8 ;  /* 0x000000080b0b7221 */ /* 0x004fc80000000000 */
[----:B---3--:R-:W-:-:S08]  /*01a0*/  FADD R11, R11, R0 ;  /* 0x000000000b0b7221 */ /* 0x008fd00000000000 */
[----:B------:R-:W-:Y:S05]  /*01b0*/  @!P0 EXIT ;  /* 0x000000000000894d */ /* 0x000fea0003800000 */
[----:B------:R-:W-:Y:S01]  /*01c0*/  STG.E desc[UR4][R4.64], R11 ;  /* 0x0000000b04007986 */ /* 0x000fe2000c101904 */
[----:B------:R-:W-:Y:S05]  /*01d0*/  EXIT ;  /* 0x000000000000794d */ /* 0x000fea0003800000 */
.L_x_0:
[----:B------:R-:W-:-:S00]  /*01e0*/  BRA `(.L_x_0) ;  /* 0xfffffffc00fc7947 */ /* 0x000fc0000383ffff */
[----:B------:R-:W-:-:S00]  /*01f0*/  NOP ;  /* 0x0000000000007918 */ /* 0x000fc00000000000 */
        /* <DEDUP_REMOVED lines=8> */
.L_x_1:


//--------------------- .nv.constant0.triton_poi_fused_add_mul_2 --------------------------
	.section	.nv.constant0.triton_poi_fused_add_mul_2,"a",@progbits
	.sectionflags	@""
	.align	4
.nv.constant0.triton_poi_fused_add_mul_2:
	.zero		556
